//
// Generated by NVIDIA NVVM Compiler
//
// Compiler Build ID: CL-36424714
// Cuda compilation tools, release 13.0, V13.0.88
// Based on NVVM 20.0.0
//

.version 9.0
.target sm_100
.address_size 64

	// .globl	_Z13sum_reductionPiS_
// _ZZ13sum_reductionPiS_E11partial_sum has been demoted

.visible .entry _Z13sum_reductionPiS_(
	.param .u64 .ptr .align 1 _Z13sum_reductionPiS__param_0,
	.param .u64 .ptr .align 1 _Z13sum_reductionPiS__param_1
)
{
	.reg .pred 	%p<5>;
	.reg .b32 	%r<18>;
	.reg .b64 	%rd<9>;
	// demoted variable
	.shared .align 4 .b8 _ZZ13sum_reductionPiS_E11partial_sum[1024];
	ld.param.u64 	%rd2, [_Z13sum_reductionPiS__param_0];
	ld.param.u64 	%rd1, [_Z13sum_reductionPiS__param_1];
	cvta.to.global.u64 	%rd3, %rd2;
	mov.u32 	%r1, %ctaid.x;
	mov.u32 	%r17, %ntid.x;
	mov.u32 	%r3, %tid.x;
	mad.lo.s32 	%r7, %r1, %r17, %r3;
	mul.wide.s32 	%rd4, %r7, 4;
	add.s64 	%rd5, %rd3, %rd4;
	ld.global.u32 	%r8, [%rd5];
	shl.b32 	%r9, %r3, 2;
	mov.u32 	%r10, _ZZ13sum_reductionPiS_E11partial_sum;
	add.s32 	%r4, %r10, %r9;
	st.shared.u32 	[%r4], %r8;
	bar.sync 	0;
	setp.lt.u32 	%p1, %r17, 2;
	@%p1 bra 	$L__BB0_4;
$L__BB0_1:
	shr.u32 	%r6, %r17, 1;
	setp.ge.u32 	%p2, %r3, %r6;
	@%p2 bra 	$L__BB0_3;
	shl.b32 	%r11, %r6, 2;
	add.s32 	%r12, %r4, %r11;
	ld.shared.u32 	%r13, [%r12];
	ld.shared.u32 	%r14, [%r4];
	add.s32 	%r15, %r14, %r13;
	st.shared.u32 	[%r4], %r15;
$L__BB0_3:
	bar.sync 	0;
	setp.gt.u32 	%p3, %r17, 3;
	mov.u32 	%r17, %r6;
	@%p3 bra 	$L__BB0_1;
$L__BB0_4:
	setp.ne.s32 	%p4, %r3, 0;
	@%p4 bra 	$L__BB0_6;
	ld.shared.u32 	%r16, [_ZZ13sum_reductionPiS_E11partial_sum];
	cvta.to.global.u64 	%rd6, %rd1;
	mul.wide.u32 	%rd7, %r1, 4;
	add.s64 	%rd8, %rd6, %rd7;
	st.global.u32 	[%rd8], %r16;
$L__BB0_6:
	ret;

}


// ===== COMPILED SASS (sm_100) =====

	.target	sm_100

	.elftype	@"ET_EXEC"


//--------------------- .note.nv.tkinfo           --------------------------
	.section	.note.nv.tkinfo,"",@"SHT_NOTE"
	.sectionflags	@"SHF_NOTE_NV_TKINFO"
	.tkinfo
        /*0018*/ 	.word	0x00000002
        /*0030*/ 	.string	""
        /*0030*/ 	.string	"ptxas"
        /*0030*/ 	.string	"Cuda compilation tools, release 13.0, V13.0.88"
        /*0030*/ 	.string	"Build cuda_13.0.r13.0/compiler.36424714_0"
        /*0030*/ 	.string	"-arch sm_100 -m 64 "



//--------------------- .note.nv.cuinfo           --------------------------
	.section	.note.nv.cuinfo,"",@"SHT_NOTE"
	.sectionflags	@"SHF_NOTE_NV_CUINFO"
        /*0018*/ 	.short	0x0002
        /*001a*/ 	.short	0x0064
        /*001c*/ 	.short	0x0082
	.zero		2


//--------------------- .nv.info                  --------------------------
	.section	.nv.info,"",@"SHT_CUDA_INFO"
	.align	4


	//----- nvinfo : EIATTR_REGCOUNT
	.align		4
        /*0000*/ 	.byte	0x04, 0x2f
        /*0002*/ 	.short	(.L_1 - .L_0)
	.align		4
.L_0:
        /*0004*/ 	.word	index@(_Z13sum_reductionPiS_)
        /*0008*/ 	.word	0x0000000b


	//----- nvinfo : EIATTR_FRAME_SIZE
	.align		4
.L_1:
        /*000c*/ 	.byte	0x04, 0x11
        /*000e*/ 	.short	(.L_3 - .L_2)
	.align		4
.L_2:
        /*0010*/ 	.word	index@(_Z13sum_reductionPiS_)
        /*0014*/ 	.word	0x00000000


	//----- nvinfo : EIATTR_MIN_STACK_SIZE
	.align		4
.L_3:
        /*0018*/ 	.byte	0x04, 0x12
        /*001a*/ 	.short	(.L_5 - .L_4)
	.align		4
.L_4:
        /*001c*/ 	.word	index@(_Z13sum_reductionPiS_)
        /*0020*/ 	.word	0x00000000
.L_5:


//--------------------- .nv.compat                --------------------------
	.section	.nv.compat,"",@"SHT_CUDA_COMPAT_INFO"
	.align	4
        /*0000*/ 	.byte	0x02, 0x09, 0x00, 0x00, 0x02, 0x02, 0x01, 0x00, 0x02, 0x05, 0x05, 0x00, 0x03, 0x07, 0x01, 0x01
        /*0010*/ 	.byte	0x02, 0x03, 0x00, 0x00, 0x02, 0x06, 0x01, 0x00, 0x04, 0x0b, 0x08, 0x00, 0x09, 0x00, 0x00, 0x00
        /*0020*/ 	.byte	0x00, 0x00, 0x00, 0x00


//--------------------- .nv.info._Z13sum_reductionPiS_ --------------------------
	.section	.nv.info._Z13sum_reductionPiS_,"",@"SHT_CUDA_INFO"
	.sectionflags	@""
	.align	4


	//----- nvinfo : EIATTR_CUDA_API_VERSION
	.align		4
        /*0000*/ 	.byte	0x04, 0x37
        /*0002*/ 	.short	(.L_7 - .L_6)
.L_6:
        /*0004*/ 	.word	0x00000082


	//----- nvinfo : EIATTR_KPARAM_INFO
	.align		4
.L_7:
        /*0008*/ 	.byte	0x04, 0x17
        /*000a*/ 	.short	(.L_9 - .L_8)
.L_8:
        /*000c*/ 	.word	0x00000000
        /*0010*/ 	.short	0x0001
        /*0012*/ 	.short	0x0008
        /*0014*/ 	.byte	0x00, 0xf5, 0x21, 0x00


	//----- nvinfo : EIATTR_KPARAM_INFO
	.align		4
.L_9:
        /*0018*/ 	.byte	0x04, 0x17
        /*001a*/ 	.short	(.L_11 - .L_10)
.L_10:
        /*001c*/ 	.word	0x00000000
        /*0020*/ 	.short	0x0000
        /*0022*/ 	.short	0x0000
        /*0024*/ 	.byte	0x00, 0xf5, 0x21, 0x00


	//----- nvinfo : EIATTR_SPARSE_MMA_MASK
	.align		4
.L_11:
        /*0028*/ 	.byte	0x03, 0x50
        /*002a*/ 	.short	0x0000


	//----- nvinfo : EIATTR_MAXREG_COUNT
	.align		4
        /*002c*/ 	.byte	0x03, 0x1b
        /*002e*/ 	.short	0x00ff


	//----- nvinfo : EIATTR_NUM_BARRIERS
	.align		4
        /*0030*/ 	.byte	0x02, 0x4c
        /*0032*/ 	.byte	0x01
	.zero		1


	//----- nvinfo : EIATTR_MERCURY_ISA_VERSION
	.align		4
        /*0034*/ 	.byte	0x03, 0x5f
        /*0036*/ 	.short	0x0101


	//----- nvinfo : EIATTR_VRC_CTA_INIT_COUNT
	.align		4
        /*0038*/ 	.byte	0x02, 0x4a
	.zero		1
	.zero		1


	//----- nvinfo : EIATTR_EXIT_INSTR_OFFSETS
	.align		4
        /*003c*/ 	.byte	0x04, 0x1c
        /*003e*/ 	.short	(.L_13 - .L_12)


	//   ....[0]....
.L_12:
        /*0040*/ 	.word	0x000001e0


	//   ....[1]....
        /*0044*/ 	.word	0x00000260


	//----- nvinfo : EIATTR_CBANK_PARAM_SIZE
	.align		4
.L_13:
        /*0048*/ 	.byte	0x03, 0x19
        /*004a*/ 	.short	0x0010


	//----- nvinfo : EIATTR_PARAM_CBANK
	.align		4
        /*004c*/ 	.byte	0x04, 0x0a
        /*004e*/ 	.short	(.L_15 - .L_14)
	.align		4
.L_14:
        /*0050*/ 	.word	index@(.nv.constant0._Z13sum_reductionPiS_)
        /*0054*/ 	.short	0x0380
        /*0056*/ 	.short	0x0010


	//----- nvinfo : EIATTR_SW_WAR
	.align		4
.L_15:
        /*0058*/ 	.byte	0x04, 0x36
        /*005a*/ 	.short	(.L_17 - .L_16)
.L_16:
        /*005c*/ 	.word	0x00000008
.L_17:


//--------------------- .nv.callgraph             --------------------------
	.section	.nv.callgraph,"",@"SHT_CUDA_CALLGRAPH"
	.align	4
	.sectionentsize	8
	.align		4
        /*0000*/ 	.word	0x00000000
	.align		4
        /*0004*/ 	.word	0xffffffff
	.align		4
        /*0008*/ 	.word	0x00000000
	.align		4
        /*000c*/ 	.word	0xfffffffe
	.align		4
        /*0010*/ 	.word	0x00000000
	.align		4
        /*0014*/ 	.word	0xfffffffd
	.align		4
        /*0018*/ 	.word	0x00000000
	.align		4
        /*001c*/ 	.word	0xfffffffc


//--------------------- .text._Z13sum_reductionPiS_ --------------------------
	.section	.text._Z13sum_reductionPiS_,"ax",@progbits
	.align	128
        .global         _Z13sum_reductionPiS_
        .type           _Z13sum_reductionPiS_,@function
        .size           _Z13sum_reductionPiS_,(.L_x_3 - _Z13sum_reductionPiS_)
        .other          _Z13sum_reductionPiS_,@"STO_CUDA_ENTRY STV_DEFAULT"
_Z13sum_reductionPiS_:
.text._Z13sum_reductionPiS_:
[----:B------:R-:W-:Y:S01]  /*0000*/  LDC R1, c[0x0][0x37c] ;  /* 0x0000df00ff017b82 */ /* 0x000fe20000000800 */
[----:B------:R-:W0:Y:S07]  /*0010*/  S2R R7, SR_CTAID.X ;  /* 0x0000000000077919 */ /* 0x000e2e0000002500 */
[----:B------:R-:W1:Y:S01]  /*0020*/  LDC.64 R2, c[0x0][0x380] ;  /* 0x0000e000ff027b82 */ /* 0x000e620000000a00 */
[----:B------:R-:W0:Y:S01]  /*0030*/  LDCU UR8, c[0x0][0x360] ;  /* 0x00006c00ff0877ac */ /* 0x000e220008000800 */
[----:B------:R-:W0:Y:S01]  /*0040*/  S2R R6, SR_TID.X ;  /* 0x0000000000067919 */ /* 0x000e220000002100 */
[----:B------:R-:W2:Y:S01]  /*0050*/  LDCU.64 UR6, c[0x0][0x358] ;  /* 0x00006b00ff0677ac */ /* 0x000ea20008000a00 */
[----:B0-----:R-:W-:-:S04]  /*0060*/  IMAD R5, R7, UR8, R6 ;  /* 0x0000000807057c24 */ /* 0x001fc8000f8e0206 */
[----:B-1----:R-:W-:-:S06]  /*0070*/  IMAD.WIDE R2, R5, 0x4, R2 ;  /* 0x0000000405027825 */ /* 0x002fcc00078e0202 */
[----:B--2---:R-:W2:Y:S01]  /*0080*/  LDG.E R2, desc[UR6][R2.64] ;  /* 0x0000000602027981 */ /* 0x004ea2000c1e1900 */
[----:B------:R-:W0:Y:S01]  /*0090*/  S2UR UR5, SR_CgaCtaId ;  /* 0x00000000000579c3 */ /* 0x000e220000008800 */
[----:B------:R-:W-:Y:S01]  /*00a0*/  UMOV UR4, 0x400 ;  /* 0x0000040000047882 */ /* 0x000fe20000000000 */
[----:B------:R-:W-:Y:S01]  /*00b0*/  UISETP.GE.U32.AND UP0, UPT, UR8, 0x2, UPT ;  /* 0x000000020800788c */ /* 0x000fe2000bf06070 */
[----:B------:R-:W-:Y:S01]  /*00c0*/  ISETP.NE.AND P0, PT, R6, RZ, PT ;  /* 0x000000ff0600720c */ /* 0x000fe20003f05270 */
[----:B0-----:R-:W-:-:S06]  /*00d0*/  ULEA UR4, UR5, UR4, 0x18 ;  /* 0x0000000405047291 */ /* 0x001fcc000f8ec0ff */
[----:B------:R-:W-:-:S05]  /*00e0*/  LEA R5, R6, UR4, 0x2 ;  /* 0x0000000406057c11 */ /* 0x000fca000f8e10ff */
[----:B--2---:R0:W-:Y:S01]  /*00f0*/  STS [R5], R2 ;  /* 0x0000000205007388 */ /* 0x0041e20000000800 */
[----:B------:R-:W-:Y:S06]  /*0100*/  BAR.SYNC.DEFER_BLOCKING 0x0 ;  /* 0x0000000000007b1d */ /* 0x000fec0000010000 */
[----:B------:R-:W-:Y:S05]  /*0110*/  BRA.U !UP0, `(.L_x_0) ;  /* 0x0000000108307547 */ /* 0x000fea000b800000 */
[----:B------:R-:W-:-:S07]  /*0120*/  IMAD.U32 R0, RZ, RZ, UR8 ;  /* 0x00000008ff007e24 */ /* 0x000fce000f8e00ff */
.L_x_1:
[----:B------:R-:W-:-:S04]  /*0130*/  SHF.R.U32.HI R8, RZ, 0x1, R0 ;  /* 0x00000001ff087819 */ /* 0x000fc80000011600 */
[----:B------:R-:W-:-:S13]  /*0140*/  ISETP.GE.U32.AND P1, PT, R6, R8, PT ;  /* 0x000000080600720c */ /* 0x000fda0003f26070 */
[----:B0-----:R-:W-:Y:S01]  /*0150*/  @!P1 IMAD R2, R8, 0x4, R5 ;  /* 0x0000000408029824 */ /* 0x001fe200078e0205 */
[----:B------:R-:W-:Y:S05]  /*0160*/  @!P1 LDS R3, [R5] ;  /* 0x0000000005039984 */ /* 0x000fea0000000800 */
[----:B------:R-:W0:Y:S02]  /*0170*/  @!P1 LDS R2, [R2] ;  /* 0x0000000002029984 */ /* 0x000e240000000800 */
[----:B0-----:R-:W-:-:S05]  /*0180*/  @!P1 IADD3 R4, PT, PT, R2, R3, RZ ;  /* 0x0000000302049210 */ /* 0x001fca0007ffe0ff */
[----:B------:R1:W-:Y:S01]  /*0190*/  @!P1 STS [R5], R4 ;  /* 0x0000000405009388 */ /* 0x0003e20000000800 */
[----:B------:R-:W-:Y:S01]  /*01a0*/  BAR.SYNC.DEFER_BLOCKING 0x0 ;  /* 0x0000000000007b1d */ /* 0x000fe20000010000 */
[----:B------:R-:W-:Y:S01]  /*01b0*/  ISETP.GT.U32.AND P1, PT, R0, 0x3, PT ;  /* 0x000000030000780c */ /* 0x000fe20003f24070 */
[----:B------:R-:W-:-:S12]  /*01c0*/  IMAD.MOV.U32 R0, RZ, RZ, R8 ;  /* 0x000000ffff007224 */ /* 0x000fd800078e0008 */
[----:B-1----:R-:W-:Y:S05]  /*01d0*/  @P1 BRA `(.L_x_1) ;  /* 0xfffffffc00d41947 */ /* 0x002fea000383ffff */
.L_x_0:
[----:B------:R-:W-:Y:S05]  /*01e0*/  @P0 EXIT ;  /* 0x000000000000094d */ /* 0x000fea0003800000 */
[----:B------:R-:W1:Y:S01]  /*01f0*/  S2UR UR5, SR_CgaCtaId ;  /* 0x00000000000579c3 */ /* 0x000e620000008800 */
[----:B------:R-:W-:-:S07]  /*0200*/  UMOV UR4, 0x400 ;  /* 0x0000040000047882 */ /* 0x000fce0000000000 */
[----:B0-----:R-:W0:Y:S01]  /*0210*/  LDC.64 R2, c[0x0][0x388] ;  /* 0x0000e200ff027b82 */ /* 0x001e220000000a00 */
[----:B-1----:R-:W-:Y:S01]  /*0220*/  ULEA UR4, UR5, UR4, 0x18 ;  /* 0x0000000405047291 */ /* 0x002fe2000f8ec0ff */
[----:B0-----:R-:W-:-:S08]  /*0230*/  IMAD.WIDE.U32 R2, R7, 0x4, R2 ;  /* 0x0000000407027825 */ /* 0x001fd000078e0002 */
[----:B------:R-:W0:Y:S04]  /*0240*/  LDS R5, [UR4] ;  /* 0x00000004ff057984 */ /* 0x000e280008000800 */
[----:B0-----:R-:W-:Y:S01]  /*0250*/  STG.E desc[UR6][R2.64], R5 ;  /* 0x0000000502007986 */ /* 0x001fe2000c101906 */
[----:B------:R-:W-:Y:S05]  /*0260*/  EXIT ;  /* 0x000000000000794d */ /* 0x000fea0003800000 */
.L_x_2:
[----:B------:R-:W-:-:S00]  /*0270*/  BRA `(.L_x_2) ;  /* 0xfffffffc00fc7947 */ /* 0x000fc0000383ffff */
[----:B------:R-:W-:-:S00]  /*0280*/  NOP ;  /* 0x0000000000007918 */ /* 0x000fc00000000000 */
[----:B------:R-:W-:-:S00]  /*0290*/  NOP ;  /* 0x0000000000007918 */ /* 0x000fc00000000000 */
[----:B------:R-:W-:-:S00]  /*02a0*/  NOP ;  /* 0x0000000000007918 */ /* 0x000fc00000000000 */
[----:B------:R-:W-:-:S00]  /*02b0*/  NOP ;  /* 0x0000000000007918 */ /* 0x000fc00000000000 */
[----:B------:R-:W-:-:S00]  /*02c0*/  NOP ;  /* 0x0000000000007918 */ /* 0x000fc00000000000 */
[----:B------:R-:W-:-:S00]  /*02d0*/  NOP ;  /* 0x0000000000007918 */ /* 0x000fc00000000000 */
[----:B------:R-:W-:-:S00]  /*02e0*/  NOP ;  /* 0x0000000000007918 */ /* 0x000fc00000000000 */
[----:B------:R-:W-:-:S00]  /*02f0*/  NOP ;  /* 0x0000000000007918 */ /* 0x000fc00000000000 */
.L_x_3:


//--------------------- .nv.shared._Z13sum_reductionPiS_ --------------------------
	.section	.nv.shared._Z13sum_reductionPiS_,"aw",@nobits
	.sectionflags	@""
	.align	4
.nv.shared._Z13sum_reductionPiS_:
	.zero		2048


//--------------------- .nv.shared.reserved.0     --------------------------
	.section	.nv.shared.reserved.0,"aw",@nobits
	.weak		__nv_reservedSMEM_offset_0_alias
	.size		__nv_reservedSMEM_offset_0_alias, 0, 64
	.other		__nv_reservedSMEM_offset_0_alias,@"STO_CUDA_RESERVED_SHARED STV_DEFAULT"
__nv_reservedSMEM_offset_0_alias:
	.zero		0
	.zero		64


//--------------------- .nv.constant0._Z13sum_reductionPiS_ --------------------------
	.section	.nv.constant0._Z13sum_reductionPiS_,"a",@progbits
	.sectionflags	@""
	.align	4
.nv.constant0._Z13sum_reductionPiS_:
	.zero		912


//--------------------- SYMBOLS --------------------------

	.type		.nv.reservedSmem.offset0,@object
	.size		.nv.reservedSmem.offset0,0x4
	.type		.nv.reservedSmem.cap,@object
	.size		.nv.reservedSmem.cap,0x4
